	.headerflags	@"EF_CUDA_TEXMODE_UNIFIED EF_CUDA_64BIT_ADDRESS EF_CUDA_ACCELERATORS EF_CUDA_SM90 EF_CUDA_VIRTUAL_SM(EF_CUDA_SM90)"
	.elftype	@"ET_EXEC"


//--------------------- .nv.info                  --------------------------
	.section	.nv.info,"",@"SHT_CUDA_INFO"
	.align	4


	//----- nvinfo : EIATTR_REGCOUNT
	.align		4
        /*0000*/ 	.byte	0x04, 0x2f
        /*0002*/ 	.short	(.L_1 - .L_0)
	.align		4
.L_0:
        /*0004*/ 	.word	index@(triton_poi_fused_26)
        /*0008*/ 	.word	0x0000001a


	//----- nvinfo : EIATTR_MIN_STACK_SIZE
	.align		4
.L_1:
        /*000c*/ 	.byte	0x04, 0x12
        /*000e*/ 	.short	(.L_3 - .L_2)
	.align		4
.L_2:
        /*0010*/ 	.word	index@(triton_poi_fused_26)
        /*0014*/ 	.word	0x00000000


	//----- nvinfo : EIATTR_FRAME_SIZE
	.align		4
.L_3:
        /*0018*/ 	.byte	0x04, 0x11
        /*001a*/ 	.short	(.L_5 - .L_4)
	.align		4
.L_4:
        /*001c*/ 	.word	index@(triton_poi_fused_26)
        /*0020*/ 	.word	0x00000000


	//----- nvinfo : EIATTR_MIN_STACK_SIZE
	.align		4
.L_5:
        /*0024*/ 	.byte	0x04, 0x12
        /*0026*/ 	.short	(.L_7 - .L_6)
	.align		4
.L_6:
        /*0028*/ 	.word	index@(triton_poi_fused_26)
        /*002c*/ 	.word	0x00000000
.L_7:


//--------------------- .nv.info.triton_poi_fused_26 --------------------------
	.section	.nv.info.triton_poi_fused_26,"",@"SHT_CUDA_INFO"
	.sectionflags	@""
	.align	4


	//----- nvinfo : EIATTR_CUDA_API_VERSION
	.align		4
        /*0000*/ 	.byte	0x04, 0x37
        /*0002*/ 	.short	(.L_9 - .L_8)
.L_8:
        /*0004*/ 	.word	0x0000007c


	//----- nvinfo : EIATTR_KPARAM_INFO
	.align		4
.L_9:
        /*0008*/ 	.byte	0x04, 0x17
        /*000a*/ 	.short	(.L_11 - .L_10)
.L_10:
        /*000c*/ 	.word	0x00000000
        /*0010*/ 	.short	0x0002
        /*0012*/ 	.short	0x0010
        /*0014*/ 	.byte	0x00, 0xf0, 0x11, 0x00


	//----- nvinfo : EIATTR_KPARAM_INFO
	.align		4
.L_11:
        /*0018*/ 	.byte	0x04, 0x17
        /*001a*/ 	.short	(.L_13 - .L_12)
.L_12:
        /*001c*/ 	.word	0x00000000
        /*0020*/ 	.short	0x0001
        /*0022*/ 	.short	0x0008
        /*0024*/ 	.byte	0x00, 0xf4, 0x21, 0x00


	//----- nvinfo : EIATTR_KPARAM_INFO
	.align		4
.L_13:
        /*0028*/ 	.byte	0x04, 0x17
        /*002a*/ 	.short	(.L_15 - .L_14)
.L_14:
        /*002c*/ 	.word	0x00000000
        /*0030*/ 	.short	0x0000
        /*0032*/ 	.short	0x0000
        /*0034*/ 	.byte	0x00, 0xf4, 0x21, 0x00


	//----- nvinfo : EIATTR_SPARSE_MMA_MASK
	.align		4
.L_15:
        /*0038*/ 	.byte	0x03, 0x50
        /*003a*/ 	.short	0x0000


	//----- nvinfo : EIATTR_MAXREG_COUNT
	.align		4
        /*003c*/ 	.byte	0x03, 0x1b
        /*003e*/ 	.short	0x00ff


	//----- nvinfo : EIATTR_EXIT_INSTR_OFFSETS
	.align		4
        /*0040*/ 	.byte	0x04, 0x1c
        /*0042*/ 	.short	(.L_17 - .L_16)


	//   ....[0]....
.L_16:
        /*0044*/ 	.word	0x000004b0


	//----- nvinfo : EIATTR_REQNTID
	.align		4
.L_17:
        /*0048*/ 	.byte	0x04, 0x10
        /*004a*/ 	.short	(.L_19 - .L_18)
.L_18:
        /*004c*/ 	.word	0x00000080
        /*0050*/ 	.word	0x00000001
        /*0054*/ 	.word	0x00000001


	//----- nvinfo : EIATTR_CBANK_PARAM_SIZE
	.align		4
.L_19:
        /*0058*/ 	.byte	0x03, 0x19
        /*005a*/ 	.short	0x0014


	//----- nvinfo : EIATTR_PARAM_CBANK
	.align		4
        /*005c*/ 	.byte	0x04, 0x0a
        /*005e*/ 	.short	(.L_21 - .L_20)
	.align		4
.L_20:
        /*0060*/ 	.word	index@(.nv.constant0.triton_poi_fused_26)
        /*0064*/ 	.short	0x0210
        /*0066*/ 	.short	0x0014


	//----- nvinfo : EIATTR_SW_WAR
	.align		4
.L_21:
        /*0068*/ 	.byte	0x04, 0x36
        /*006a*/ 	.short	(.L_23 - .L_22)
.L_22:
        /*006c*/ 	.word	0x00000008
.L_23:


//--------------------- .nv.callgraph             --------------------------
	.section	.nv.callgraph,"",@"SHT_CUDA_CALLGRAPH"
	.align	4
	.sectionentsize	8
	.align		4
        /*0000*/ 	.word	0x00000000
	.align		4
        /*0004*/ 	.word	0xffffffff
	.align		4
        /*0008*/ 	.word	0x00000000
	.align		4
        /*000c*/ 	.word	0xfffffffe
	.align		4
        /*0010*/ 	.word	0x00000000
	.align		4
        /*0014*/ 	.word	0xfffffffd
	.align		4
        /*0018*/ 	.word	0x00000000
	.align		4
        /*001c*/ 	.word	0xfffffffc


//--------------------- .text.triton_poi_fused_26 --------------------------
	.section	.text.triton_poi_fused_26,"ax",@progbits
	.align	128
        .global         triton_poi_fused_26
        .type           triton_poi_fused_26,@function
        .size           triton_poi_fused_26,(.L_x_1 - triton_poi_fused_26)
        .other          triton_poi_fused_26,@"STO_CUDA_ENTRY STV_DEFAULT"
triton_poi_fused_26:
.text.triton_poi_fused_26:
[----:B------:R-:W-:Y:S01]  /*0000*/  LDC R1, c[0x0][0x28] ;  /* 0x00000a00ff017b82 */ /* 0x000fe20000000800 */
[----:B------:R-:W1:Y:S07]  /*0010*/  S2R R0, SR_TID.X ;  /* 0x0000000000007919 */ /* 0x000e6e0000002100 */
[----:B------:R-:W2:Y:S01]  /*0020*/  LDC.64 R2, c[0x0][0x210] ;  /* 0x00008400ff027b82 */ /* 0x000ea20000000a00 */
[----:B------:R-:W-:Y:S01]  /*0030*/  ULDC.64 UR4, c[0x0][0x208] ;  /* 0x0000820000047ab9 */ /* 0x000fe20000000a00 */
[----:B------:R-:W3:Y:S01]  /*0040*/  S2R R7, SR_CTAID.X ;  /* 0x0000000000077919 */ /* 0x000ee20000002500 */
[----:B-1----:R-:W-:Y:S01]  /*0050*/  IMAD.SHL.U32 R0, R0, 0x4, RZ ;  /* 0x0000000400007824 */ /* 0x002fe200078e00ff */
[----:B---3--:R-:W-:-:S04]  /*0060*/  SHF.R.S32.HI R5, RZ, 0x16, R7 ;  /* 0x00000016ff057819 */ /* 0x008fc80000011407 */
[----:B------:R-:W-:Y:S02]  /*0070*/  LOP3.LUT R0, R0, 0x1fc, RZ, 0xc0, !PT ;  /* 0x000001fc00007812 */ /* 0x000fe400078ec0ff */
[----:B------:R-:W-:-:S03]  /*0080*/  SGXT R5, R5, 0x1 ;  /* 0x000000010505781a */ /* 0x000fc60000000200 */
[----:B------:R-:W-:-:S05]  /*0090*/  IMAD R0, R7, 0x200, R0 ;  /* 0x0000020007007824 */ /* 0x000fca00078e0200 */
[CC--:B------:R-:W-:Y:S02]  /*00a0*/  LEA.HI R4, R5.reuse, R0.reuse, RZ, 0xc ;  /* 0x0000000005047211 */ /* 0x0c0fe400078f60ff */
[----:B------:R-:W-:Y:S02]  /*00b0*/  LEA.HI R6, R5, R0, RZ, 0xe ;  /* 0x0000000005067211 */ /* 0x000fe400078f70ff */
[----:B------:R-:W-:Y:S02]  /*00c0*/  LOP3.LUT R5, R4, 0xfffff000, RZ, 0xc0, !PT ;  /* 0xfffff00004057812 */ /* 0x000fe400078ec0ff */
[----:B------:R-:W-:-:S04]  /*00d0*/  LOP3.LUT R6, R6, 0xffffc000, RZ, 0xc0, !PT ;  /* 0xffffc00006067812 */ /* 0x000fc800078ec0ff */
[----:B------:R-:W-:-:S05]  /*00e0*/  IADD3 R17, R6, R0, -R5 ;  /* 0x0000000006117210 */ /* 0x000fca0007ffe805 */
[----:B--2---:R-:W-:-:S04]  /*00f0*/  IMAD.WIDE R4, R17, 0x4, R2 ;  /* 0x0000000411047825 */ /* 0x004fc800078e0202 */
[C---:B------:R-:W-:Y:S02]  /*0100*/  VIADD R9, R17.reuse, 0x1000 ;  /* 0x0000100011097836 */ /* 0x040fe40000000000 */
[----:B------:R-:W2:Y:S01]  /*0110*/  LDG.E.EL.128 R4, desc[UR4][R4.64] ;  /* 0x0000000404047981 */ /* 0x000ea2000c2e1d00 */
[----:B------:R-:W-:Y:S02]  /*0120*/  VIADD R13, R17, 0x2000 ;  /* 0x00002000110d7836 */ /* 0x000fe40000000000 */
[----:B------:R-:W-:-:S06]  /*0130*/  IMAD.WIDE R8, R9, 0x4, R2 ;  /* 0x0000000409087825 */ /* 0x000fcc00078e0202 */
[----:B------:R-:W3:Y:S01]  /*0140*/  LDG.E.EL.128 R8, desc[UR4][R8.64] ;  /* 0x0000000408087981 */ /* 0x000ee2000c2e1d00 */
[----:B------:R-:W-:-:S06]  /*0150*/  IMAD.WIDE R12, R13, 0x4, R2 ;  /* 0x000000040d0c7825 */ /* 0x000fcc00078e0202 */
[----:B------:R-:W4:Y:S01]  /*0160*/  LDG.E.EL.128 R12, desc[UR4][R12.64] ;  /* 0x000000040c0c7981 */ /* 0x000f22000c2e1d00 */
[----:B------:R-:W-:-:S04]  /*0170*/  VIADD R17, R17, 0x3000 ;  /* 0x0000300011117836 */ /* 0x000fc80000000000 */
[----:B------:R-:W-:-:S06]  /*0180*/  IMAD.WIDE R16, R17, 0x4, R2 ;  /* 0x0000000411107825 */ /* 0x000fcc00078e0202 */
[----:B------:R-:W5:Y:S01]  /*0190*/  LDG.E.EL.128 R16, desc[UR4][R16.64] ;  /* 0x0000000410107981 */ /* 0x000f62000c2e1d00 */
[C---:B------:R-:W-:Y:S02]  /*01a0*/  IMAD.WIDE R20, R0.reuse, 0x4, R2 ;  /* 0x0000000400147825 */ /* 0x040fe400078e0202 */
[----:B------:R-:W1:Y:S04]  /*01b0*/  LDC.64 R2, c[0x0][0x218] ;  /* 0x00008600ff027b82 */ /* 0x000e680000000a00 */
[----:B------:R-:W5:Y:S01]  /*01c0*/  LDG.E.128 R20, desc[UR4][R20.64] ;  /* 0x0000000414147981 */ /* 0x000f62000c1e1d00 */
[----:B-1----:R-:W-:Y:S01]  /*01d0*/  IMAD.WIDE R2, R0, 0x4, R2 ;  /* 0x0000000400027825 */ /* 0x002fe200078e0202 */
[----:B--2---:R-:W-:Y:S02]  /*01e0*/  FSETP.NAN.AND P5, PT, R4, R4, PT ;  /* 0x000000040400720b */ /* 0x004fe40003fa8000 */
[----:B------:R-:W-:-:S02]  /*01f0*/  FSETP.NAN.AND P0, PT, R5, R5, PT ;  /* 0x000000050500720b */ /* 0x000fc40003f08000 */
[----:B------:R-:W-:Y:S02]  /*0200*/  FSETP.NAN.AND P2, PT, R6, R6, PT ;  /* 0x000000060600720b */ /* 0x000fe40003f48000 */
[----:B------:R-:W-:Y:S02]  /*0210*/  FSETP.NAN.AND P1, PT, R7, R7, PT ;  /* 0x000000070700720b */ /* 0x000fe40003f28000 */
[----:B---3--:R-:W-:Y:S02]  /*0220*/  FSETP.GT.AND P3, PT, R4, R8, PT ;  /* 0x000000080400720b */ /* 0x008fe40003f64000 */
[----:B------:R-:W-:-:S03]  /*0230*/  FSETP.GT.AND P4, PT, R5, R9, PT ;  /* 0x000000090500720b */ /* 0x000fc60003f84000 */
[----:B------:R-:W-:Y:S02]  /*0240*/  @!P5 FSEL R4, R4, R8, P3 ;  /* 0x000000080404d208 */ /* 0x000fe40001800000 */
[CC--:B------:R-:W-:Y:S02]  /*0250*/  FSETP.GT.AND P3, PT, R6.reuse, R10.reuse, PT ;  /* 0x0000000a0600720b */ /* 0x0c0fe40003f64000 */
[----:B------:R-:W-:Y:S02]  /*0260*/  @!P0 FSEL R5, R5, R9, P4 ;  /* 0x0000000905058208 */ /* 0x000fe40002000000 */
[----:B------:R-:W-:Y:S02]  /*0270*/  FSETP.GT.AND P4, PT, R7, R11, PT ;  /* 0x0000000b0700720b */ /* 0x000fe40003f84000 */
[----:B------:R-:W-:Y:S02]  /*0280*/  @!P2 FSEL R6, R6, R10, P3 ;  /* 0x0000000a0606a208 */ /* 0x000fe40001800000 */
[----:B----4-:R-:W-:-:S02]  /*0290*/  FSETP.GT.AND P0, PT, R4, R12, PT ;  /* 0x0000000c0400720b */ /* 0x010fc40003f04000 */
[----:B------:R-:W-:Y:S02]  /*02a0*/  FSETP.GT.AND P3, PT, R5, R13, PT ;  /* 0x0000000d0500720b */ /* 0x000fe40003f64000 */
[----:B------:R-:W-:Y:S02]  /*02b0*/  @!P1 FSEL R7, R7, R11, P4 ;  /* 0x0000000b07079208 */ /* 0x000fe40002000000 */
[----:B------:R-:W-:Y:S02]  /*02c0*/  FSETP.GT.AND P1, PT, R6, R14, PT ;  /* 0x0000000e0600720b */ /* 0x000fe40003f24000 */
[----:B------:R-:W-:Y:S02]  /*02d0*/  FSETP.GT.AND P2, PT, R7, R15, PT ;  /* 0x0000000f0700720b */ /* 0x000fe40003f44000 */
[----:B------:R-:W-:Y:S02]  /*02e0*/  FSETP.NAN.AND P5, PT, R4, R4, PT ;  /* 0x000000040400720b */ /* 0x000fe40003fa8000 */
[----:B------:R-:W-:-:S02]  /*02f0*/  FSETP.NAN.AND P4, PT, R5, R5, PT ;  /* 0x000000050500720b */ /* 0x000fc40003f88000 */
[----:B------:R-:W-:Y:S02]  /*0300*/  @!P0 FSEL R4, R4, R12, P5 ;  /* 0x0000000c04048208 */ /* 0x000fe40002800000 */
[----:B------:R-:W-:Y:S02]  /*0310*/  @!P3 FSEL R5, R5, R13, P4 ;  /* 0x0000000d0505b208 */ /* 0x000fe40002000000 */
[----:B------:R-:W-:Y:S02]  /*0320*/  FSETP.NAN.AND P5, PT, R6, R6, PT ;  /* 0x000000060600720b */ /* 0x000fe40003fa8000 */
[----:B------:R-:W-:Y:S02]  /*0330*/  FSETP.NAN.AND P3, PT, R7, R7, PT ;  /* 0x000000070700720b */ /* 0x000fe40003f68000 */
[----:B-----5:R-:W-:Y:S02]  /*0340*/  FSETP.GT.AND P0, PT, R4, R16, PT ;  /* 0x000000100400720b */ /* 0x020fe40003f04000 */
[----:B------:R-:W-:-:S02]  /*0350*/  @!P1 FSEL R6, R6, R14, P5 ;  /* 0x0000000e06069208 */ /* 0x000fc40002800000 */
[----:B------:R-:W-:Y:S02]  /*0360*/  @!P2 FSEL R7, R7, R15, P3 ;  /* 0x0000000f0707a208 */ /* 0x000fe40001800000 */
[----:B------:R-:W-:Y:S02]  /*0370*/  FSETP.GT.AND P1, PT, R5, R17, PT ;  /* 0x000000110500720b */ /* 0x000fe40003f24000 */
[----:B------:R-:W-:Y:S02]  /*0380*/  FSETP.GT.AND P3, PT, R6, R18, PT ;  /* 0x000000120600720b */ /* 0x000fe40003f64000 */
[C---:B------:R-:W-:Y:S02]  /*0390*/  FSETP.GT.AND P2, PT, R7.reuse, R19, PT ;  /* 0x000000130700720b */ /* 0x040fe40003f44000 */
[----:B------:R-:W-:Y:S02]  /*03a0*/  FSETP.NAN.AND P4, PT, R4, R4, PT ;  /* 0x000000040400720b */ /* 0x000fe40003f88000 */
[----:B------:R-:W-:-:S02]  /*03b0*/  FSETP.NAN.AND P5, PT, R7, R7, PT ;  /* 0x000000070700720b */ /* 0x000fc40003fa8000 */
[----:B------:R-:W-:Y:S02]  /*03c0*/  @!P0 FSEL R4, R4, R16, P4 ;  /* 0x0000001004048208 */ /* 0x000fe40002000000 */
[C---:B------:R-:W-:Y:S02]  /*03d0*/  FSETP.NAN.AND P0, PT, R5.reuse, R5, PT ;  /* 0x000000050500720b */ /* 0x040fe40003f08000 */
[----:B------:R-:W-:Y:S01]  /*03e0*/  FSETP.NAN.AND P4, PT, R6, R6, PT ;  /* 0x000000060600720b */ /* 0x000fe20003f88000 */
[----:B------:R-:W-:Y:S01]  /*03f0*/  FADD R20, R20, -R4 ;  /* 0x8000000414147221 */ /* 0x000fe20000000000 */
[----:B------:R-:W-:Y:S02]  /*0400*/  @!P1 FSEL R5, R5, R17, P0 ;  /* 0x0000001105059208 */ /* 0x000fe40000000000 */
[----:B------:R-:W-:Y:S01]  /*0410*/  @!P3 FSEL R6, R6, R18, P4 ;  /* 0x000000120606b208 */ /* 0x000fe20002000000 */
[----:B------:R-:W-:Y:S01]  /*0420*/  FMUL R20, R20, 0.25 ;  /* 0x3e80000014147820 */ /* 0x000fe20000400000 */
[----:B------:R-:W-:Y:S01]  /*0430*/  @!P2 FSEL R7, R7, R19, P5 ;  /* 0x000000130707a208 */ /* 0x000fe20002800000 */
[----:B------:R-:W-:-:S02]  /*0440*/  FADD R21, R21, -R5 ;  /* 0x8000000515157221 */ /* 0x000fc40000000000 */
[----:B------:R-:W-:Y:S02]  /*0450*/  FADD R22, R22, -R6 ;  /* 0x8000000616167221 */ /* 0x000fe40000000000 */
[----:B------:R-:W-:Y:S01]  /*0460*/  FADD R23, R23, -R7 ;  /* 0x8000000717177221 */ /* 0x000fe20000000000 */
[----:B------:R-:W-:Y:S01]  /*0470*/  FMUL R21, R21, 0.25 ;  /* 0x3e80000015157820 */ /* 0x000fe20000400000 */
[----:B------:R-:W-:Y:S02]  /*0480*/  FMUL R22, R22, 0.25 ;  /* 0x3e80000016167820 */ /* 0x000fe40000400000 */
[----:B------:R-:W-:-:S05]  /*0490*/  FMUL R23, R23, 0.25 ;  /* 0x3e80000017177820 */ /* 0x000fca0000400000 */
[----:B------:R-:W-:Y:S01]  /*04a0*/  STG.E.128 desc[UR4][R2.64], R20 ;  /* 0x0000001402007986 */ /* 0x000fe2000c101d04 */
[----:B------:R-:W-:Y:S05]  /*04b0*/  EXIT ;  /* 0x000000000000794d */ /* 0x000fea0003800000 */
.L_x_0:
[----:B------:R-:W-:-:S00]  /*04c0*/  BRA `(.L_x_0) ;  /* 0xfffffffc00fc7947 */ /* 0x000fc0000383ffff */
[----:B------:R-:W-:-:S00]  /*04d0*/  NOP ;  /* 0x0000000000007918 */ /* 0x000fc00000000000 */
        /* <DEDUP_REMOVED lines=10> */
.L_x_1:


//--------------------- .nv.constant0.triton_poi_fused_26 --------------------------
	.section	.nv.constant0.triton_poi_fused_26,"a",@progbits
	.sectionflags	@""
	.align	4
.nv.constant0.triton_poi_fused_26:
	.zero		548
